//
// Generated by NVIDIA NVVM Compiler
//
// Compiler Build ID: CL-36424714
// Cuda compilation tools, release 13.0, V13.0.88
// Based on NVVM 20.0.0
//

.version 9.0
.target sm_100
.address_size 64

	// .globl	_Z23adaptive_softmax_kernelPKfS0_Pfiiif

.visible .entry _Z23adaptive_softmax_kernelPKfS0_Pfiiif(
	.param .u64 .ptr .align 1 _Z23adaptive_softmax_kernelPKfS0_Pfiiif_param_0,
	.param .u64 .ptr .align 1 _Z23adaptive_softmax_kernelPKfS0_Pfiiif_param_1,
	.param .u64 .ptr .align 1 _Z23adaptive_softmax_kernelPKfS0_Pfiiif_param_2,
	.param .u32 _Z23adaptive_softmax_kernelPKfS0_Pfiiif_param_3,
	.param .u32 _Z23adaptive_softmax_kernelPKfS0_Pfiiif_param_4,
	.param .u32 _Z23adaptive_softmax_kernelPKfS0_Pfiiif_param_5,
	.param .f32 _Z23adaptive_softmax_kernelPKfS0_Pfiiif_param_6
)
{
	.reg .pred 	%p<25>;
	.reg .b32 	%r<72>;
	.reg .b32 	%f<176>;
	.reg .b64 	%rd<65>;

	ld.param.u64 	%rd15, [_Z23adaptive_softmax_kernelPKfS0_Pfiiif_param_0];
	ld.param.u64 	%rd16, [_Z23adaptive_softmax_kernelPKfS0_Pfiiif_param_1];
	ld.param.u64 	%rd17, [_Z23adaptive_softmax_kernelPKfS0_Pfiiif_param_2];
	ld.param.u32 	%r36, [_Z23adaptive_softmax_kernelPKfS0_Pfiiif_param_3];
	ld.param.u32 	%r34, [_Z23adaptive_softmax_kernelPKfS0_Pfiiif_param_4];
	ld.param.u32 	%r35, [_Z23adaptive_softmax_kernelPKfS0_Pfiiif_param_5];
	ld.param.f32 	%f14, [_Z23adaptive_softmax_kernelPKfS0_Pfiiif_param_6];
	cvta.to.global.u64 	%rd1, %rd16;
	cvta.to.global.u64 	%rd2, %rd15;
	cvta.to.global.u64 	%rd3, %rd17;
	mov.u32 	%r37, %ctaid.y;
	mov.u32 	%r38, %ntid.y;
	mov.u32 	%r39, %tid.y;
	mad.lo.s32 	%r1, %r37, %r38, %r39;
	mov.u32 	%r40, %ctaid.x;
	mov.u32 	%r41, %ntid.x;
	mov.u32 	%r42, %tid.x;
	mad.lo.s32 	%r2, %r40, %r41, %r42;
	setp.ge.s32 	%p1, %r1, %r36;
	setp.ge.s32 	%p2, %r2, %r35;
	or.pred  	%p3, %p1, %p2;
	@%p3 bra 	$L__BB0_27;
	setp.lt.s32 	%p4, %r34, 1;
	mov.f32 	%f175, 0f00000000;
	@%p4 bra 	$L__BB0_13;
	mul.lo.s32 	%r3, %r34, %r1;
	mul.lo.s32 	%r4, %r34, %r2;
	and.b32  	%r5, %r34, 7;
	setp.lt.u32 	%p5, %r34, 8;
	mov.f32 	%f175, 0f00000000;
	mov.b32 	%r65, 0;
	@%p5 bra 	$L__BB0_5;
	and.b32  	%r65, %r34, 2147483640;
	neg.s32 	%r63, %r65;
	mul.wide.u32 	%rd18, %r3, 4;
	add.s64 	%rd19, %rd18, %rd2;
	add.s64 	%rd62, %rd19, 16;
	add.s64 	%rd5, %rd1, 16;
	mov.f32 	%f175, 0f00000000;
	mov.u32 	%r62, %r4;
$L__BB0_4:
	.pragma "nounroll";
	mul.wide.s32 	%rd20, %r62, 4;
	add.s64 	%rd21, %rd5, %rd20;
	ld.global.f32 	%f19, [%rd62+-16];
	ld.global.f32 	%f20, [%rd21+-16];
	mul.f32 	%f21, %f19, %f20;
	fma.rn.f32 	%f22, %f14, %f21, %f175;
	ld.global.f32 	%f23, [%rd62+-12];
	ld.global.f32 	%f24, [%rd21+-12];
	mul.f32 	%f25, %f23, %f24;
	fma.rn.f32 	%f26, %f14, %f25, %f22;
	ld.global.f32 	%f27, [%rd62+-8];
	ld.global.f32 	%f28, [%rd21+-8];
	mul.f32 	%f29, %f27, %f28;
	fma.rn.f32 	%f30, %f14, %f29, %f26;
	ld.global.f32 	%f31, [%rd62+-4];
	ld.global.f32 	%f32, [%rd21+-4];
	mul.f32 	%f33, %f31, %f32;
	fma.rn.f32 	%f34, %f14, %f33, %f30;
	ld.global.f32 	%f35, [%rd62];
	ld.global.f32 	%f36, [%rd21];
	mul.f32 	%f37, %f35, %f36;
	fma.rn.f32 	%f38, %f14, %f37, %f34;
	ld.global.f32 	%f39, [%rd62+4];
	ld.global.f32 	%f40, [%rd21+4];
	mul.f32 	%f41, %f39, %f40;
	fma.rn.f32 	%f42, %f14, %f41, %f38;
	ld.global.f32 	%f43, [%rd62+8];
	ld.global.f32 	%f44, [%rd21+8];
	mul.f32 	%f45, %f43, %f44;
	fma.rn.f32 	%f46, %f14, %f45, %f42;
	ld.global.f32 	%f47, [%rd62+12];
	ld.global.f32 	%f48, [%rd21+12];
	mul.f32 	%f49, %f47, %f48;
	fma.rn.f32 	%f175, %f14, %f49, %f46;
	add.s32 	%r63, %r63, 8;
	add.s64 	%rd62, %rd62, 32;
	add.s32 	%r62, %r62, 8;
	setp.ne.s32 	%p6, %r63, 0;
	@%p6 bra 	$L__BB0_4;
$L__BB0_5:
	setp.eq.s32 	%p7, %r5, 0;
	@%p7 bra 	$L__BB0_13;
	and.b32  	%r13, %r34, 3;
	setp.lt.u32 	%p8, %r5, 4;
	@%p8 bra 	$L__BB0_8;
	add.s32 	%r44, %r65, %r3;
	mul.wide.u32 	%rd22, %r44, 4;
	add.s64 	%rd23, %rd2, %rd22;
	ld.global.f32 	%f51, [%rd23];
	add.s32 	%r45, %r65, %r4;
	mul.wide.s32 	%rd24, %r45, 4;
	add.s64 	%rd25, %rd1, %rd24;
	ld.global.f32 	%f52, [%rd25];
	mul.f32 	%f53, %f51, %f52;
	fma.rn.f32 	%f54, %f14, %f53, %f175;
	cvt.u64.u32 	%rd26, %r3;
	cvt.u64.u32 	%rd27, %r65;
	add.s64 	%rd28, %rd27, %rd26;
	shl.b64 	%rd29, %rd28, 2;
	add.s64 	%rd30, %rd2, %rd29;
	ld.global.f32 	%f55, [%rd30+4];
	ld.global.f32 	%f56, [%rd25+4];
	mul.f32 	%f57, %f55, %f56;
	fma.rn.f32 	%f58, %f14, %f57, %f54;
	ld.global.f32 	%f59, [%rd30+8];
	ld.global.f32 	%f60, [%rd25+8];
	mul.f32 	%f61, %f59, %f60;
	fma.rn.f32 	%f62, %f14, %f61, %f58;
	ld.global.f32 	%f63, [%rd30+12];
	ld.global.f32 	%f64, [%rd25+12];
	mul.f32 	%f65, %f63, %f64;
	fma.rn.f32 	%f175, %f14, %f65, %f62;
	add.s32 	%r65, %r65, 4;
$L__BB0_8:
	setp.eq.s32 	%p9, %r13, 0;
	@%p9 bra 	$L__BB0_13;
	setp.eq.s32 	%p10, %r13, 1;
	@%p10 bra 	$L__BB0_11;
	add.s32 	%r46, %r65, %r3;
	mul.wide.u32 	%rd31, %r46, 4;
	add.s64 	%rd32, %rd2, %rd31;
	ld.global.f32 	%f67, [%rd32];
	add.s32 	%r47, %r65, %r4;
	mul.wide.s32 	%rd33, %r47, 4;
	add.s64 	%rd34, %rd1, %rd33;
	ld.global.f32 	%f68, [%rd34];
	mul.f32 	%f69, %f67, %f68;
	fma.rn.f32 	%f70, %f14, %f69, %f175;
	cvt.u64.u32 	%rd35, %r3;
	cvt.u64.u32 	%rd36, %r65;
	add.s64 	%rd37, %rd36, %rd35;
	shl.b64 	%rd38, %rd37, 2;
	add.s64 	%rd39, %rd2, %rd38;
	ld.global.f32 	%f71, [%rd39+4];
	ld.global.f32 	%f72, [%rd34+4];
	mul.f32 	%f73, %f71, %f72;
	fma.rn.f32 	%f175, %f14, %f73, %f70;
	add.s32 	%r65, %r65, 2;
$L__BB0_11:
	and.b32  	%r48, %r34, 1;
	setp.eq.b32 	%p11, %r48, 1;
	not.pred 	%p12, %p11;
	@%p12 bra 	$L__BB0_13;
	add.s32 	%r49, %r65, %r3;
	mul.wide.u32 	%rd40, %r49, 4;
	add.s64 	%rd41, %rd2, %rd40;
	ld.global.f32 	%f74, [%rd41];
	add.s32 	%r50, %r65, %r4;
	mul.wide.s32 	%rd42, %r50, 4;
	add.s64 	%rd43, %rd1, %rd42;
	ld.global.f32 	%f75, [%rd43];
	mul.f32 	%f76, %f74, %f75;
	fma.rn.f32 	%f175, %f14, %f76, %f175;
$L__BB0_13:
	fma.rn.f32 	%f77, %f175, 0f3BBB989D, 0f3F000000;
	cvt.sat.f32.f32 	%f78, %f77;
	mov.f32 	%f79, 0f4B400001;
	mov.f32 	%f80, 0f437C0000;
	fma.rm.f32 	%f81, %f78, %f80, %f79;
	add.f32 	%f82, %f81, 0fCB40007F;
	neg.f32 	%f83, %f82;
	fma.rn.f32 	%f84, %f175, 0f3FB8AA3B, %f83;
	fma.rn.f32 	%f85, %f175, 0f32A57060, %f84;
	mov.b32 	%r51, %f81;
	shl.b32 	%r52, %r51, 23;
	mov.b32 	%f86, %r52;
	ex2.approx.ftz.f32 	%f87, %f85;
	mul.f32 	%f13, %f87, %f86;
	mul.lo.s32 	%r18, %r35, %r1;
	add.s32 	%r53, %r18, %r2;
	mul.wide.s32 	%rd44, %r53, 4;
	add.s64 	%rd8, %rd3, %rd44;
	st.global.f32 	[%rd8], %f13;
	setp.lt.s32 	%p13, %r35, 1;
	@%p13 bra 	$L__BB0_26;
	and.b32  	%r19, %r35, 15;
	setp.lt.u32 	%p14, %r35, 16;
	mov.b32 	%r69, 0;
	@%p14 bra 	$L__BB0_17;
	and.b32  	%r69, %r35, 2147483632;
	neg.s32 	%r67, %r69;
	mul.wide.u32 	%rd45, %r18, 4;
	add.s64 	%rd46, %rd45, %rd3;
	add.s64 	%rd63, %rd46, 32;
$L__BB0_16:
	.pragma "nounroll";
	ld.global.f32 	%f88, [%rd63+-32];
	add.f32 	%f89, %f13, %f88;
	st.global.f32 	[%rd63+-32], %f89;
	ld.global.f32 	%f90, [%rd63+-28];
	add.f32 	%f91, %f13, %f90;
	st.global.f32 	[%rd63+-28], %f91;
	ld.global.f32 	%f92, [%rd63+-24];
	add.f32 	%f93, %f13, %f92;
	st.global.f32 	[%rd63+-24], %f93;
	ld.global.f32 	%f94, [%rd63+-20];
	add.f32 	%f95, %f13, %f94;
	st.global.f32 	[%rd63+-20], %f95;
	ld.global.f32 	%f96, [%rd63+-16];
	add.f32 	%f97, %f13, %f96;
	st.global.f32 	[%rd63+-16], %f97;
	ld.global.f32 	%f98, [%rd63+-12];
	add.f32 	%f99, %f13, %f98;
	st.global.f32 	[%rd63+-12], %f99;
	ld.global.f32 	%f100, [%rd63+-8];
	add.f32 	%f101, %f13, %f100;
	st.global.f32 	[%rd63+-8], %f101;
	ld.global.f32 	%f102, [%rd63+-4];
	add.f32 	%f103, %f13, %f102;
	st.global.f32 	[%rd63+-4], %f103;
	ld.global.f32 	%f104, [%rd63];
	add.f32 	%f105, %f13, %f104;
	st.global.f32 	[%rd63], %f105;
	ld.global.f32 	%f106, [%rd63+4];
	add.f32 	%f107, %f13, %f106;
	st.global.f32 	[%rd63+4], %f107;
	ld.global.f32 	%f108, [%rd63+8];
	add.f32 	%f109, %f13, %f108;
	st.global.f32 	[%rd63+8], %f109;
	ld.global.f32 	%f110, [%rd63+12];
	add.f32 	%f111, %f13, %f110;
	st.global.f32 	[%rd63+12], %f111;
	ld.global.f32 	%f112, [%rd63+16];
	add.f32 	%f113, %f13, %f112;
	st.global.f32 	[%rd63+16], %f113;
	ld.global.f32 	%f114, [%rd63+20];
	add.f32 	%f115, %f13, %f114;
	st.global.f32 	[%rd63+20], %f115;
	ld.global.f32 	%f116, [%rd63+24];
	add.f32 	%f117, %f13, %f116;
	st.global.f32 	[%rd63+24], %f117;
	ld.global.f32 	%f118, [%rd63+28];
	add.f32 	%f119, %f13, %f118;
	st.global.f32 	[%rd63+28], %f119;
	add.s32 	%r67, %r67, 16;
	add.s64 	%rd63, %rd63, 64;
	setp.ne.s32 	%p15, %r67, 0;
	@%p15 bra 	$L__BB0_16;
$L__BB0_17:
	setp.eq.s32 	%p16, %r19, 0;
	@%p16 bra 	$L__BB0_26;
	and.b32  	%r25, %r35, 7;
	setp.lt.u32 	%p17, %r19, 8;
	@%p17 bra 	$L__BB0_20;
	add.s32 	%r55, %r69, %r18;
	mul.wide.u32 	%rd47, %r55, 4;
	add.s64 	%rd48, %rd3, %rd47;
	ld.global.f32 	%f120, [%rd48];
	add.f32 	%f121, %f13, %f120;
	st.global.f32 	[%rd48], %f121;
	cvt.u64.u32 	%rd49, %r18;
	cvt.u64.u32 	%rd50, %r69;
	add.s64 	%rd51, %rd50, %rd49;
	shl.b64 	%rd52, %rd51, 2;
	add.s64 	%rd53, %rd3, %rd52;
	ld.global.f32 	%f122, [%rd53+4];
	add.f32 	%f123, %f13, %f122;
	st.global.f32 	[%rd53+4], %f123;
	ld.global.f32 	%f124, [%rd53+8];
	add.f32 	%f125, %f13, %f124;
	st.global.f32 	[%rd53+8], %f125;
	ld.global.f32 	%f126, [%rd53+12];
	add.f32 	%f127, %f13, %f126;
	st.global.f32 	[%rd53+12], %f127;
	ld.global.f32 	%f128, [%rd53+16];
	add.f32 	%f129, %f13, %f128;
	st.global.f32 	[%rd53+16], %f129;
	ld.global.f32 	%f130, [%rd53+20];
	add.f32 	%f131, %f13, %f130;
	st.global.f32 	[%rd53+20], %f131;
	ld.global.f32 	%f132, [%rd53+24];
	add.f32 	%f133, %f13, %f132;
	st.global.f32 	[%rd53+24], %f133;
	ld.global.f32 	%f134, [%rd53+28];
	add.f32 	%f135, %f13, %f134;
	st.global.f32 	[%rd53+28], %f135;
	add.s32 	%r69, %r69, 8;
$L__BB0_20:
	setp.eq.s32 	%p18, %r25, 0;
	@%p18 bra 	$L__BB0_26;
	and.b32  	%r28, %r35, 3;
	setp.lt.u32 	%p19, %r25, 4;
	@%p19 bra 	$L__BB0_23;
	add.s32 	%r56, %r69, %r18;
	mul.wide.u32 	%rd54, %r56, 4;
	add.s64 	%rd55, %rd3, %rd54;
	ld.global.f32 	%f136, [%rd55];
	add.f32 	%f137, %f13, %f136;
	st.global.f32 	[%rd55], %f137;
	cvt.u64.u32 	%rd56, %r18;
	cvt.u64.u32 	%rd57, %r69;
	add.s64 	%rd58, %rd57, %rd56;
	shl.b64 	%rd59, %rd58, 2;
	add.s64 	%rd60, %rd3, %rd59;
	ld.global.f32 	%f138, [%rd60+4];
	add.f32 	%f139, %f13, %f138;
	st.global.f32 	[%rd60+4], %f139;
	ld.global.f32 	%f140, [%rd60+8];
	add.f32 	%f141, %f13, %f140;
	st.global.f32 	[%rd60+8], %f141;
	ld.global.f32 	%f142, [%rd60+12];
	add.f32 	%f143, %f13, %f142;
	st.global.f32 	[%rd60+12], %f143;
	add.s32 	%r69, %r69, 4;
$L__BB0_23:
	setp.eq.s32 	%p20, %r28, 0;
	@%p20 bra 	$L__BB0_26;
	add.s32 	%r57, %r69, %r18;
	mul.wide.u32 	%rd61, %r57, 4;
	add.s64 	%rd64, %rd3, %rd61;
	neg.s32 	%r71, %r28;
$L__BB0_25:
	.pragma "nounroll";
	ld.global.f32 	%f144, [%rd64];
	add.f32 	%f145, %f13, %f144;
	st.global.f32 	[%rd64], %f145;
	add.s64 	%rd64, %rd64, 4;
	add.s32 	%r71, %r71, 1;
	setp.ne.s32 	%p21, %r71, 0;
	@%p21 bra 	$L__BB0_25;
$L__BB0_26:
	ld.global.f32 	%f146, [%rd8];
	setp.lt.f32 	%p22, %f146, 0f00800000;
	mul.f32 	%f147, %f146, 0f4B000000;
	selp.f32 	%f148, %f147, %f146, %p22;
	selp.f32 	%f149, 0fC1B80000, 0f00000000, %p22;
	mov.b32 	%r58, %f148;
	add.s32 	%r59, %r58, -1059760811;
	and.b32  	%r60, %r59, -8388608;
	sub.s32 	%r61, %r58, %r60;
	mov.b32 	%f150, %r61;
	cvt.rn.f32.s32 	%f151, %r60;
	fma.rn.f32 	%f152, %f151, 0f34000000, %f149;
	add.f32 	%f153, %f150, 0fBF800000;
	fma.rn.f32 	%f154, %f153, 0fBE055027, 0f3E1039F6;
	fma.rn.f32 	%f155, %f154, %f153, 0fBDF8CDCC;
	fma.rn.f32 	%f156, %f155, %f153, 0f3E0F2955;
	fma.rn.f32 	%f157, %f156, %f153, 0fBE2AD8B9;
	fma.rn.f32 	%f158, %f157, %f153, 0f3E4CED0B;
	fma.rn.f32 	%f159, %f158, %f153, 0fBE7FFF22;
	fma.rn.f32 	%f160, %f159, %f153, 0f3EAAAA78;
	fma.rn.f32 	%f161, %f160, %f153, 0fBF000000;
	mul.f32 	%f162, %f153, %f161;
	fma.rn.f32 	%f163, %f162, %f153, %f153;
	fma.rn.f32 	%f164, %f152, 0f3F317218, %f163;
	setp.gt.u32 	%p23, %r58, 2139095039;
	fma.rn.f32 	%f165, %f148, 0f7F800000, 0f7F800000;
	selp.f32 	%f166, %f165, %f164, %p23;
	setp.eq.f32 	%p24, %f148, 0f00000000;
	selp.f32 	%f167, 0fFF800000, %f166, %p24;
	st.global.f32 	[%rd8], %f167;
$L__BB0_27:
	ret;

}


// ===== COMPILED SASS (sm_100) =====

	.target	sm_100

	.elftype	@"ET_EXEC"


//--------------------- .note.nv.tkinfo           --------------------------
	.section	.note.nv.tkinfo,"",@"SHT_NOTE"
	.sectionflags	@"SHF_NOTE_NV_TKINFO"
	.tkinfo
        /*0018*/ 	.word	0x00000002
        /*0030*/ 	.string	""
        /*0030*/ 	.string	"ptxas"
        /*0030*/ 	.string	"Cuda compilation tools, release 13.0, V13.0.88"
        /*0030*/ 	.string	"Build cuda_13.0.r13.0/compiler.36424714_0"
        /*0030*/ 	.string	"-arch sm_100 -m 64 "



//--------------------- .note.nv.cuinfo           --------------------------
	.section	.note.nv.cuinfo,"",@"SHT_NOTE"
	.sectionflags	@"SHF_NOTE_NV_CUINFO"
        /*0018*/ 	.short	0x0002
        /*001a*/ 	.short	0x0064
        /*001c*/ 	.short	0x0082
	.zero		2


//--------------------- .nv.info                  --------------------------
	.section	.nv.info,"",@"SHT_CUDA_INFO"
	.align	4


	//----- nvinfo : EIATTR_REGCOUNT
	.align		4
        /*0000*/ 	.byte	0x04, 0x2f
        /*0002*/ 	.short	(.L_1 - .L_0)
	.align		4
.L_0:
        /*0004*/ 	.word	index@(_Z23adaptive_softmax_kernelPKfS0_Pfiiif)
        /*0008*/ 	.word	0x00000020


	//----- nvinfo : EIATTR_FRAME_SIZE
	.align		4
.L_1:
        /*000c*/ 	.byte	0x04, 0x11
        /*000e*/ 	.short	(.L_3 - .L_2)
	.align		4
.L_2:
        /*0010*/ 	.word	index@(_Z23adaptive_softmax_kernelPKfS0_Pfiiif)
        /*0014*/ 	.word	0x00000000


	//----- nvinfo : EIATTR_MIN_STACK_SIZE
	.align		4
.L_3:
        /*0018*/ 	.byte	0x04, 0x12
        /*001a*/ 	.short	(.L_5 - .L_4)
	.align		4
.L_4:
        /*001c*/ 	.word	index@(_Z23adaptive_softmax_kernelPKfS0_Pfiiif)
        /*0020*/ 	.word	0x00000000
.L_5:


//--------------------- .nv.compat                --------------------------
	.section	.nv.compat,"",@"SHT_CUDA_COMPAT_INFO"
	.align	4
        /*0000*/ 	.byte	0x02, 0x09, 0x00, 0x00, 0x02, 0x02, 0x01, 0x00, 0x02, 0x05, 0x05, 0x00, 0x03, 0x07, 0x01, 0x01
        /*0010*/ 	.byte	0x02, 0x03, 0x00, 0x00, 0x02, 0x06, 0x01, 0x00, 0x04, 0x0b, 0x08, 0x00, 0x01, 0x00, 0x00, 0x00
        /*0020*/ 	.byte	0x00, 0x00, 0x00, 0x00


//--------------------- .nv.info._Z23adaptive_softmax_kernelPKfS0_Pfiiif --------------------------
	.section	.nv.info._Z23adaptive_softmax_kernelPKfS0_Pfiiif,"",@"SHT_CUDA_INFO"
	.sectionflags	@""
	.align	4


	//----- nvinfo : EIATTR_CUDA_API_VERSION
	.align		4
        /*0000*/ 	.byte	0x04, 0x37
        /*0002*/ 	.short	(.L_7 - .L_6)
.L_6:
        /*0004*/ 	.word	0x00000082


	//----- nvinfo : EIATTR_KPARAM_INFO
	.align		4
.L_7:
        /*0008*/ 	.byte	0x04, 0x17
        /*000a*/ 	.short	(.L_9 - .L_8)
.L_8:
        /*000c*/ 	.word	0x00000000
        /*0010*/ 	.short	0x0006
        /*0012*/ 	.short	0x0024
        /*0014*/ 	.byte	0x00, 0xf0, 0x11, 0x00


	//----- nvinfo : EIATTR_KPARAM_INFO
	.align		4
.L_9:
        /*0018*/ 	.byte	0x04, 0x17
        /*001a*/ 	.short	(.L_11 - .L_10)
.L_10:
        /*001c*/ 	.word	0x00000000
        /*0020*/ 	.short	0x0005
        /*0022*/ 	.short	0x0020
        /*0024*/ 	.byte	0x00, 0xf0, 0x11, 0x00


	//----- nvinfo : EIATTR_KPARAM_INFO
	.align		4
.L_11:
        /*0028*/ 	.byte	0x04, 0x17
        /*002a*/ 	.short	(.L_13 - .L_12)
.L_12:
        /*002c*/ 	.word	0x00000000
        /*0030*/ 	.short	0x0004
        /*0032*/ 	.short	0x001c
        /*0034*/ 	.byte	0x00, 0xf0, 0x11, 0x00


	//----- nvinfo : EIATTR_KPARAM_INFO
	.align		4
.L_13:
        /*0038*/ 	.byte	0x04, 0x17
        /*003a*/ 	.short	(.L_15 - .L_14)
.L_14:
        /*003c*/ 	.word	0x00000000
        /*0040*/ 	.short	0x0003
        /*0042*/ 	.short	0x0018
        /*0044*/ 	.byte	0x00, 0xf0, 0x11, 0x00


	//----- nvinfo : EIATTR_KPARAM_INFO
	.align		4
.L_15:
        /*0048*/ 	.byte	0x04, 0x17
        /*004a*/ 	.short	(.L_17 - .L_16)
.L_16:
        /*004c*/ 	.word	0x00000000
        /*0050*/ 	.short	0x0002
        /*0052*/ 	.short	0x0010
        /*0054*/ 	.byte	0x00, 0xf5, 0x21, 0x00


	//----- nvinfo : EIATTR_KPARAM_INFO
	.align		4
.L_17:
        /*0058*/ 	.byte	0x04, 0x17
        /*005a*/ 	.short	(.L_19 - .L_18)
.L_18:
        /*005c*/ 	.word	0x00000000
        /*0060*/ 	.short	0x0001
        /*0062*/ 	.short	0x0008
        /*0064*/ 	.byte	0x00, 0xf5, 0x21, 0x00


	//----- nvinfo : EIATTR_KPARAM_INFO
	.align		4
.L_19:
        /*0068*/ 	.byte	0x04, 0x17
        /*006a*/ 	.short	(.L_21 - .L_20)
.L_20:
        /*006c*/ 	.word	0x00000000
        /*0070*/ 	.short	0x0000
        /*0072*/ 	.short	0x0000
        /*0074*/ 	.byte	0x00, 0xf5, 0x21, 0x00


	//----- nvinfo : EIATTR_SPARSE_MMA_MASK
	.align		4
.L_21:
        /*0078*/ 	.byte	0x03, 0x50
        /*007a*/ 	.short	0x0000


	//----- nvinfo : EIATTR_MAXREG_COUNT
	.align		4
        /*007c*/ 	.byte	0x03, 0x1b
        /*007e*/ 	.short	0x00ff


	//----- nvinfo : EIATTR_MERCURY_ISA_VERSION
	.align		4
        /*0080*/ 	.byte	0x03, 0x5f
        /*0082*/ 	.short	0x0101


	//----- nvinfo : EIATTR_VRC_CTA_INIT_COUNT
	.align		4
        /*0084*/ 	.byte	0x02, 0x4a
	.zero		1
	.zero		1


	//----- nvinfo : EIATTR_EXIT_INSTR_OFFSETS
	.align		4
        /*0088*/ 	.byte	0x04, 0x1c
        /*008a*/ 	.short	(.L_23 - .L_22)


	//   ....[0]....
.L_22:
        /*008c*/ 	.word	0x000000d0


	//   ....[1]....
        /*0090*/ 	.word	0x00001540


	//----- nvinfo : EIATTR_CBANK_PARAM_SIZE
	.align		4
.L_23:
        /*0094*/ 	.byte	0x03, 0x19
        /*0096*/ 	.short	0x0028


	//----- nvinfo : EIATTR_PARAM_CBANK
	.align		4
        /*0098*/ 	.byte	0x04, 0x0a
        /*009a*/ 	.short	(.L_25 - .L_24)
	.align		4
.L_24:
        /*009c*/ 	.word	index@(.nv.constant0._Z23adaptive_softmax_kernelPKfS0_Pfiiif)
        /*00a0*/ 	.short	0x0380
        /*00a2*/ 	.short	0x0028


	//----- nvinfo : EIATTR_SW_WAR
	.align		4
.L_25:
        /*00a4*/ 	.byte	0x04, 0x36
        /*00a6*/ 	.short	(.L_27 - .L_26)
.L_26:
        /*00a8*/ 	.word	0x00000008
.L_27:


//--------------------- .nv.callgraph             --------------------------
	.section	.nv.callgraph,"",@"SHT_CUDA_CALLGRAPH"
	.align	4
	.sectionentsize	8
	.align		4
        /*0000*/ 	.word	0x00000000
	.align		4
        /*0004*/ 	.word	0xffffffff
	.align		4
        /*0008*/ 	.word	0x00000000
	.align		4
        /*000c*/ 	.word	0xfffffffe
	.align		4
        /*0010*/ 	.word	0x00000000
	.align		4
        /*0014*/ 	.word	0xfffffffd
	.align		4
        /*0018*/ 	.word	0x00000000
	.align		4
        /*001c*/ 	.word	0xfffffffc


//--------------------- .text._Z23adaptive_softmax_kernelPKfS0_Pfiiif --------------------------
	.section	.text._Z23adaptive_softmax_kernelPKfS0_Pfiiif,"ax",@progbits
	.align	128
        .global         _Z23adaptive_softmax_kernelPKfS0_Pfiiif
        .type           _Z23adaptive_softmax_kernelPKfS0_Pfiiif,@function
        .size           _Z23adaptive_softmax_kernelPKfS0_Pfiiif,(.L_x_12 - _Z23adaptive_softmax_kernelPKfS0_Pfiiif)
        .other          _Z23adaptive_softmax_kernelPKfS0_Pfiiif,@"STO_CUDA_ENTRY STV_DEFAULT"
_Z23adaptive_softmax_kernelPKfS0_Pfiiif:
.text._Z23adaptive_softmax_kernelPKfS0_Pfiiif:
[----:B------:R-:W-:Y:S01]  /*0000*/  LDC R1, c[0x0][0x37c] ;  /* 0x0000df00ff017b82 */ /* 0x000fe20000000800 */
[----:B------:R-:W0:Y:S07]  /*0010*/  S2R R5, SR_TID.X ;  /* 0x0000000000057919 */ /* 0x000e2e0000002100 */
[----:B------:R-:W1:Y:S01]  /*0020*/  LDC R6, c[0x0][0x364] ;  /* 0x0000d900ff067b82 */ /* 0x000e620000000800 */
[----:B------:R-:W2:Y:S01]  /*0030*/  LDCU UR11, c[0x0][0x3a0] ;  /* 0x00007400ff0b77ac */ /* 0x000ea20008000800 */
[----:B------:R-:W1:Y:S01]  /*0040*/  S2R R3, SR_TID.Y ;  /* 0x0000000000037919 */ /* 0x000e620000002200 */
[----:B------:R-:W3:Y:S05]  /*0050*/  LDCU UR6, c[0x0][0x398] ;  /* 0x00007300ff0677ac */ /* 0x000eea0008000800 */
[----:B------:R-:W0:Y:S08]  /*0060*/  S2UR UR5, SR_CTAID.X ;  /* 0x00000000000579c3 */ /* 0x000e300000002500 */
[----:B------:R-:W0:Y:S08]  /*0070*/  LDC R0, c[0x0][0x360] ;  /* 0x0000d800ff007b82 */ /* 0x000e300000000800 */
[----:B------:R-:W1:Y:S01]  /*0080*/  S2UR UR4, SR_CTAID.Y ;  /* 0x00000000000479c3 */ /* 0x000e620000002600 */
[----:B0-----:R-:W-:-:S05]  /*0090*/  IMAD R0, R0, UR5, R5 ;  /* 0x0000000500007c24 */ /* 0x001fca000f8e0205 */
[----:B--2---:R-:W-:Y:S01]  /*00a0*/  ISETP.GE.AND P0, PT, R0, UR11, PT ;  /* 0x0000000b00007c0c */ /* 0x004fe2000bf06270 */
[----:B-1----:R-:W-:-:S05]  /*00b0*/  IMAD R6, R6, UR4, R3 ;  /* 0x0000000406067c24 */ /* 0x002fca000f8e0203 */
[----:B---3--:R-:W-:-:S13]  /*00c0*/  ISETP.GE.OR P0, PT, R6, UR6, P0 ;  /* 0x0000000606007c0c */ /* 0x008fda0008706670 */
[----:B------:R-:W-:Y:S05]  /*00d0*/  @P0 EXIT ;  /* 0x000000000000094d */ /* 0x000fea0003800000 */
[----:B------:R-:W0:Y:S01]  /*00e0*/  LDCU UR7, c[0x0][0x39c] ;  /* 0x00007380ff0777ac */ /* 0x000e220008000800 */
[----:B------:R-:W-:Y:S01]  /*00f0*/  HFMA2 R9, -RZ, RZ, 0, 0 ;  /* 0x00000000ff097431 */ /* 0x000fe200000001ff */
[----:B------:R-:W1:Y:S01]  /*0100*/  LDCU.64 UR12, c[0x0][0x358] ;  /* 0x00006b00ff0c77ac */ /* 0x000e620008000a00 */
[----:B0-----:R-:W-:-:S09]  /*0110*/  UISETP.GE.AND UP0, UPT, UR7, 0x1, UPT ;  /* 0x000000010700788c */ /* 0x001fd2000bf06270 */
[----:B-1----:R-:W-:Y:S05]  /*0120*/  BRA.U !UP0, `(.L_x_0) ;  /* 0x0000000908147547 */ /* 0x002fea000b800000 */
[----:B------:R-:W-:Y:S02]  /*0130*/  UISETP.GE.U32.AND UP1, UPT, UR7, 0x8, UPT ;  /* 0x000000080700788c */ /* 0x000fe4000bf26070 */
[----:B------:R-:W-:Y:S01]  /*0140*/  IMAD R8, R6, UR7, RZ ;  /* 0x0000000706087c24 */ /* 0x000fe2000f8e02ff */
[----:B------:R-:W-:Y:S02]  /*0150*/  ULOP3.LUT UR10, UR7, 0x7, URZ, 0xc0, !UPT ;  /* 0x00000007070a7892 */ /* 0x000fe4000f8ec0ff */
[----:B------:R-:W-:Y:S01]  /*0160*/  IMAD R7, R0, UR7, RZ ;  /* 0x0000000700077c24 */ /* 0x000fe2000f8e02ff */
[----:B------:R-:W-:Y:S01]  /*0170*/  MOV R9, RZ ;  /* 0x000000ff00097202 */ /* 0x000fe20000000f00 */
[----:B------:R-:W-:Y:S01]  /*0180*/  UMOV UR4, URZ ;  /* 0x000000ff00047c82 */ /* 0x000fe20008000000 */
[----:B------:R-:W-:Y:S01]  /*0190*/  UISETP.NE.AND UP0, UPT, UR10, URZ, UPT ;  /* 0x000000ff0a00728c */ /* 0x000fe2000bf05270 */
[----:B------:R-:W-:Y:S10]  /*01a0*/  BRA.U !UP1, `(.L_x_1) ;  /* 0x0000000109d47547 */ /* 0x000ff4000b800000 */
[----:B------:R-:W0:Y:S01]  /*01b0*/  LDC.64 R2, c[0x0][0x380] ;  /* 0x0000e000ff027b82 */ /* 0x000e220000000a00 */
[----:B------:R-:W1:Y:S01]  /*01c0*/  LDCU.64 UR8, c[0x0][0x388] ;  /* 0x00007100ff0877ac */ /* 0x000e620008000a00 */
[----:B------:R-:W-:Y:S02]  /*01d0*/  MOV R9, RZ ;  /* 0x000000ff00097202 */ /* 0x000fe40000000f00 */
[----:B------:R-:W-:Y:S01]  /*01e0*/  MOV R10, R7 ;  /* 0x00000007000a7202 */ /* 0x000fe20000000f00 */
[----:B------:R-:W-:Y:S01]  /*01f0*/  ULOP3.LUT UR4, UR7, 0x7ffffff8, URZ, 0xc0, !UPT ;  /* 0x7ffffff807047892 */ /* 0x000fe2000f8ec0ff */
[----:B------:R-:W2:Y:S01]  /*0200*/  LDCU UR14, c[0x0][0x3a4] ;  /* 0x00007480ff0e77ac */ /* 0x000ea20008000800 */
[----:B-1----:R-:W-:Y:S02]  /*0210*/  UIADD3 UR5, UP1, UPT, UR8, 0x10, URZ ;  /* 0x0000001008057890 */ /* 0x002fe4000ff3e0ff */
[----:B------:R-:W-:Y:S02]  /*0220*/  UIADD3 UR8, UPT, UPT, -UR4, URZ, URZ ;  /* 0x000000ff04087290 */ /* 0x000fe4000fffe1ff */
[----:B------:R-:W-:Y:S01]  /*0230*/  UIADD3.X UR6, UPT, UPT, URZ, UR9, URZ, UP1, !UPT ;  /* 0x00000009ff067290 */ /* 0x000fe20008ffe4ff */
[----:B0-----:R-:W-:-:S03]  /*0240*/  IMAD.WIDE.U32 R2, R8, 0x4, R2 ;  /* 0x0000000408027825 */ /* 0x001fc600078e0002 */
[----:B------:R-:W-:-:S04]  /*0250*/  IADD3 R2, P0, PT, R2, 0x10, RZ ;  /* 0x0000001002027810 */ /* 0x000fc80007f1e0ff */
[----:B--2---:R-:W-:-:S09]  /*0260*/  IADD3.X R3, PT, PT, RZ, R3, RZ, P0, !PT ;  /* 0x00000003ff037210 */ /* 0x004fd200007fe4ff */
.L_x_2:
[----:B------:R-:W-:Y:S01]  /*0270*/  MOV R4, UR5 ;  /* 0x0000000500047c02 */ /* 0x000fe20008000f00 */
[----:B------:R-:W2:Y:S01]  /*0280*/  LDG.E R23, desc[UR12][R2.64+-0x10] ;  /* 0xfffff00c02177981 */ /* 0x000ea2000c1e1900 */
[----:B------:R-:W-:-:S03]  /*0290*/  MOV R5, UR6 ;  /* 0x0000000600057c02 */ /* 0x000fc60008000f00 */
[----:B------:R-:W3:Y:S01]  /*02a0*/  LDG.E R25, desc[UR12][R2.64+-0xc] ;  /* 0xfffff40c02197981 */ /* 0x000ee2000c1e1900 */
[----:B------:R-:W-:-:S03]  /*02b0*/  IMAD.WIDE R4, R10, 0x4, R4 ;  /* 0x000000040a047825 */ /* 0x000fc600078e0204 */
[----:B------:R-:W4:Y:S04]  /*02c0*/  LDG.E R19, desc[UR12][R2.64+-0x8] ;  /* 0xfffff80c02137981 */ /* 0x000f28000c1e1900 */
[----:B------:R-:W2:Y:S04]  /*02d0*/  LDG.E R24, desc[UR12][R4.64+-0x10] ;  /* 0xfffff00c04187981 */ /* 0x000ea8000c1e1900 */
[----:B------:R-:W3:Y:S04]  /*02e0*/  LDG.E R26, desc[UR12][R4.64+-0xc] ;  /* 0xfffff40c041a7981 */ /* 0x000ee8000c1e1900 */
[----:B------:R-:W4:Y:S04]  /*02f0*/  LDG.E R20, desc[UR12][R4.64+-0x8] ;  /* 0xfffff80c04147981 */ /* 0x000f28000c1e1900 */
[----:B------:R-:W5:Y:S04]  /*0300*/  LDG.E R18, desc[UR12][R2.64+-0x4] ;  /* 0xfffffc0c02127981 */ /* 0x000f68000c1e1900 */
        /* <DEDUP_REMOVED lines=8> */
[----:B------:R0:W5:Y:S01]  /*0390*/  LDG.E R22, desc[UR12][R2.64+0xc] ;  /* 0x00000c0c02167981 */ /* 0x000162000c1e1900 */
[----:B------:R-:W-:-:S04]  /*03a0*/  UIADD3 UR8, UPT, UPT, UR8, 0x8, URZ ;  /* 0x0000000808087890 */ /* 0x000fc8000fffe0ff */
[----:B------:R-:W-:Y:S01]  /*03b0*/  UISETP.NE.AND UP1, UPT, UR8, URZ, UPT ;  /* 0x000000ff0800728c */ /* 0x000fe2000bf25270 */
[----:B------:R-:W-:Y:S02]  /*03c0*/  IADD3 R10, PT, PT, R10, 0x8, RZ ;  /* 0x000000080a0a7810 */ /* 0x000fe40007ffe0ff */
[----:B0-----:R-:W-:-:S04]  /*03d0*/  IADD3 R2, P0, PT, R2, 0x20, RZ ;  /* 0x0000002002027810 */ /* 0x001fc80007f1e0ff */
[----:B------:R-:W-:Y:S01]  /*03e0*/  IADD3.X R3, PT, PT, RZ, R3, RZ, P0, !PT ;  /* 0x00000003ff037210 */ /* 0x000fe200007fe4ff */
[----:B--2---:R-:W-:-:S04]  /*03f0*/  FMUL R24, R23, R24 ;  /* 0x0000001817187220 */ /* 0x004fc80000400000 */
[----:B------:R-:W-:Y:S01]  /*0400*/  FFMA R24, R24, UR14, R9 ;  /* 0x0000000e18187c23 */ /* 0x000fe20008000009 */
[----:B---3--:R-:W-:Y:S01]  /*0410*/  FMUL R25, R25, R26 ;  /* 0x0000001a19197220 */ /* 0x008fe20000400000 */
[----:B----4-:R-:W-:-:S03]  /*0420*/  FMUL R19, R19, R20 ;  /* 0x0000001413137220 */ /* 0x010fc60000400000 */
[----:B------:R-:W-:-:S04]  /*0430*/  FFMA R24, R25, UR14, R24 ;  /* 0x0000000e19187c23 */ /* 0x000fc80008000018 */
[----:B------:R-:W-:Y:S01]  /*0440*/  FFMA R19, R19, UR14, R24 ;  /* 0x0000000e13137c23 */ /* 0x000fe20008000018 */
[----:B-----5:R-:W-:-:S04]  /*0450*/  FMUL R18, R18, R17 ;  /* 0x0000001112127220 */ /* 0x020fc80000400000 */
[----:B------:R-:W-:Y:S01]  /*0460*/  FFMA R18, R18, UR14, R19 ;  /* 0x0000000e12127c23 */ /* 0x000fe20008000013 */
[----:B------:R-:W-:-:S04]  /*0470*/  FMUL R15, R16, R15 ;  /* 0x0000000f100f7220 */ /* 0x000fc80000400000 */
[----:B------:R-:W-:Y:S01]  /*0480*/  FFMA R15, R15, UR14, R18 ;  /* 0x0000000e0f0f7c23 */ /* 0x000fe20008000012 */
[----:B------:R-:W-:-:S04]  /*0490*/  FMUL R14, R14, R13 ;  /* 0x0000000d0e0e7220 */ /* 0x000fc80000400000 */
[----:B------:R-:W-:Y:S01]  /*04a0*/  FFMA R14, R14, UR14, R15 ;  /* 0x0000000e0e0e7c23 */ /* 0x000fe2000800000f */
[----:B------:R-:W-:-:S04]  /*04b0*/  FMUL R11, R12, R11 ;  /* 0x0000000b0c0b7220 */ /* 0x000fc80000400000 */
[----:B------:R-:W-:Y:S01]  /*04c0*/  FFMA R11, R11, UR14, R14 ;  /* 0x0000000e0b0b7c23 */ /* 0x000fe2000800000e */
[----:B------:R-:W-:-:S04]  /*04d0*/  FMUL R22, R22, R21 ;  /* 0x0000001516167220 */ /* 0x000fc80000400000 */
[----:B------:R-:W-:Y:S01]  /*04e0*/  FFMA R9, R22, UR14, R11 ;  /* 0x0000000e16097c23 */ /* 0x000fe2000800000b */
[----:B------:R-:W-:Y:S06]  /*04f0*/  BRA.U UP1, `(.L_x_2) ;  /* 0xfffffffd015c7547 */ /* 0x000fec000b83ffff */
.L_x_1:
[----:B------:R-:W-:Y:S05]  /*0500*/  BRA.U !UP0, `(.L_x_0) ;  /* 0x00000005081c7547 */ /* 0x000fea000b800000 */
[----:B------:R-:W-:Y:S02]  /*0510*/  UISETP.GE.U32.AND UP0, UPT, UR10, 0x4, UPT ;  /* 0x000000040a00788c */ /* 0x000fe4000bf06070 */
[----:B------:R-:W-:-:S04]  /*0520*/  ULOP3.LUT UR6, UR7, 0x3, URZ, 0xc0, !UPT ;  /* 0x0000000307067892 */ /* 0x000fc8000f8ec0ff */
[----:B------:R-:W-:-:S03]  /*0530*/  UISETP.NE.AND UP1, UPT, UR6, URZ, UPT ;  /* 0x000000ff0600728c */ /* 0x000fc6000bf25270 */
[----:B------:R-:W-:Y:S08]  /*0540*/  BRA.U !UP0, `(.L_x_3) ;  /* 0x0000000108747547 */ /* 0x000ff0000b800000 */
[----:B------:R-:W0:Y:S01]  /*0550*/  LDC.64 R10, c[0x0][0x380] ;  /* 0x0000e000ff0a7b82 */ /* 0x000e220000000a00 */
[----:B------:R-:W1:Y:S01]  /*0560*/  LDCU.64 UR8, c[0x0][0x380] ;  /* 0x00007000ff0877ac */ /* 0x000e620008000a00 */
[C---:B------:R-:W-:Y:S02]  /*0570*/  IADD3 R3, PT, PT, R8.reuse, UR4, RZ ;  /* 0x0000000408037c10 */ /* 0x040fe4000fffe0ff */
[----:B------:R-:W-:Y:S01]  /*0580*/  IADD3 R12, P0, PT, R8, UR4, RZ ;  /* 0x00000004080c7c10 */ /* 0x000fe2000ff1e0ff */
[----:B------:R-:W2:Y:S01]  /*0590*/  LDCU UR5, c[0x0][0x3a4] ;  /* 0x00007480ff0577ac */ /* 0x000ea20008000800 */
[----:B------:R-:W-:Y:S02]  /*05a0*/  IADD3 R13, PT, PT, R7, UR4, RZ ;  /* 0x00000004070d7c10 */ /* 0x000fe4000fffe0ff */
[----:B------:R-:W3:Y:S01]  /*05b0*/  LDC.64 R4, c[0x0][0x388] ;  /* 0x0000e200ff047b82 */ /* 0x000ee20000000a00 */
[----:B0-----:R-:W-:Y:S01]  /*05c0*/  IMAD.WIDE.U32 R10, R3, 0x4, R10 ;  /* 0x00000004030a7825 */ /* 0x001fe200078e000a */
[----:B------:R-:W-:-:S02]  /*05d0*/  IADD3.X R3, PT, PT, RZ, RZ, RZ, P0, !PT ;  /* 0x000000ffff037210 */ /* 0x000fc400007fe4ff */
[----:B-1----:R-:W-:-:S03]  /*05e0*/  LEA R2, P0, R12, UR8, 0x2 ;  /* 0x000000080c027c11 */ /* 0x002fc6000f8010ff */
[----:B------:R-:W4:Y:S01]  /*05f0*/  LDG.E R10, desc[UR12][R10.64] ;  /* 0x0000000c0a0a7981 */ /* 0x000f22000c1e1900 */
[----:B------:R-:W-:Y:S01]  /*0600*/  LEA.HI.X R3, R12, UR9, R3, 0x2, P0 ;  /* 0x000000090c037c11 */ /* 0x000fe200080f1403 */
[----:B---3--:R-:W-:-:S04]  /*0610*/  IMAD.WIDE R4, R13, 0x4, R4 ;  /* 0x000000040d047825 */ /* 0x008fc800078e0204 */
[----:B------:R-:W3:Y:S04]  /*0620*/  LDG.E R14, desc[UR12][R2.64+0x4] ;  /* 0x0000040c020e7981 */ /* 0x000ee8000c1e1900 */
[----:B------:R-:W4:Y:S04]  /*0630*/  LDG.E R13, desc[UR12][R4.64] ;  /* 0x0000000c040d7981 */ /* 0x000f28000c1e1900 */
[----:B------:R-:W3:Y:S04]  /*0640*/  LDG.E R15, desc[UR12][R4.64+0x4] ;  /* 0x0000040c040f7981 */ /* 0x000ee8000c1e1900 */
[----:B------:R-:W5:Y:S04]  /*0650*/  LDG.E R17, desc[UR12][R4.64+0x8] ;  /* 0x0000080c04117981 */ /* 0x000f68000c1e1900 */
[----:B------:R-:W5:Y:S04]  /*0660*/  LDG.E R16, desc[UR12][R2.64+0x8] ;  /* 0x0000080c02107981 */ /* 0x000f68000c1e1900 */
[----:B------:R-:W5:Y:S04]  /*0670*/  LDG.E R18, desc[UR12][R2.64+0xc] ;  /* 0x00000c0c02127981 */ /* 0x000f68000c1e1900 */
[----:B------:R-:W5:Y:S01]  /*0680*/  LDG.E R19, desc[UR12][R4.64+0xc] ;  /* 0x00000c0c04137981 */ /* 0x000f62000c1e1900 */
[----:B------:R-:W-:Y:S01]  /*0690*/  UIADD3 UR4, UPT, UPT, UR4, 0x4, URZ ;  /* 0x0000000404047890 */ /* 0x000fe2000fffe0ff */
[----:B----4-:R-:W-:-:S04]  /*06a0*/  FMUL R12, R10, R13 ;  /* 0x0000000d0a0c7220 */ /* 0x010fc80000400000 */
[----:B--2---:R-:W-:Y:S01]  /*06b0*/  FFMA R12, R12, UR5, R9 ;  /* 0x000000050c0c7c23 */ /* 0x004fe20008000009 */
[----:B---3--:R-:W-:-:S04]  /*06c0*/  FMUL R15, R14, R15 ;  /* 0x0000000f0e0f7220 */ /* 0x008fc80000400000 */
[----:B------:R-:W-:Y:S01]  /*06d0*/  FFMA R12, R15, UR5, R12 ;  /* 0x000000050f0c7c23 */ /* 0x000fe2000800000c */
[----:B-----5:R-:W-:-:S04]  /*06e0*/  FMUL R17, R16, R17 ;  /* 0x0000001110117220 */ /* 0x020fc80000400000 */
[----:B------:R-:W-:Y:S01]  /*06f0*/  FFMA R12, R17, UR5, R12 ;  /* 0x00000005110c7c23 */ /* 0x000fe2000800000c */
[----:B------:R-:W-:-:S04]  /*0700*/  FMUL R19, R18, R19 ;  /* 0x0000001312137220 */ /* 0x000fc80000400000 */
[----:B------:R-:W-:-:S07]  /*0710*/  FFMA R9, R19, UR5, R12 ;  /* 0x0000000513097c23 */ /* 0x000fce000800000c */
.L_x_3:
[----:B------:R-:W-:Y:S05]  /*0720*/  BRA.U !UP1, `(.L_x_0) ;  /* 0x0000000109947547 */ /* 0x000fea000b800000 */
[----:B------:R-:W-:Y:S02]  /*0730*/  UISETP.NE.AND UP0, UPT, UR6, 0x1, UPT ;  /* 0x000000010600788c */ /* 0x000fe4000bf05270 */
[----:B------:R-:W-:-:S04]  /*0740*/  ULOP3.LUT UR5, UR7, 0x1, URZ, 0xc0, !UPT ;  /* 0x0000000107057892 */ /* 0x000fc8000f8ec0ff */
[----:B------:R-:W-:-:S03]  /*0750*/  UISETP.NE.U32.AND UP1, UPT, UR5, 0x1, UPT ;  /* 0x000000010500788c */ /* 0x000fc6000bf25070 */
[----:B------:R-:W-:Y:S08]  /*0760*/  BRA.U !UP0, `(.L_x_4) ;  /* 0x0000000108547547 */ /* 0x000ff0000b800000 */
[----:B------:R-:W0:Y:S01]  /*0770*/  LDC.64 R2, c[0x0][0x380] ;  /* 0x0000e000ff027b82 */ /* 0x000e220000000a00 */
[----:B------:R-:W1:Y:S01]  /*0780*/  LDCU.64 UR6, c[0x0][0x380] ;  /* 0x00007000ff0677ac */ /* 0x000e620008000a00 */
[C---:B------:R-:W-:Y:S02]  /*0790*/  IADD3 R11, PT, PT, R8.reuse, UR4, RZ ;  /* 0x00000004080b7c10 */ /* 0x040fe4000fffe0ff */
[----:B------:R-:W-:Y:S01]  /*07a0*/  IADD3 R13, PT, PT, R7, UR4, RZ ;  /* 0x00000004070d7c10 */ /* 0x000fe2000fffe0ff */
[----:B------:R-:W2:Y:S01]  /*07b0*/  LDCU UR5, c[0x0][0x3a4] ;  /* 0x00007480ff0577ac */ /* 0x000ea20008000800 */
[----:B------:R-:W-:Y:S02]  /*07c0*/  IADD3 R12, P0, PT, R8, UR4, RZ ;  /* 0x00000004080c7c10 */ /* 0x000fe4000ff1e0ff */
        /* <DEDUP_REMOVED lines=9> */
[----:B------:R-:W3:Y:S01]  /*0860*/  LDG.E R15, desc[UR12][R4.64+0x4] ;  /* 0x0000040c040f7981 */ /* 0x000ee2000c1e1900 */
[----:B------:R-:W-:Y:S01]  /*0870*/  UIADD3 UR4, UPT, UPT, UR4, 0x2, URZ ;  /* 0x0000000204047890 */ /* 0x000fe2000fffe0ff */
[----:B----4-:R-:W-:-:S04]  /*0880*/  FMUL R12, R2, R13 ;  /* 0x0000000d020c7220 */ /* 0x010fc80000400000 */
[----:B--2---:R-:W-:Y:S01]  /*0890*/  FFMA R9, R12, UR5, R9 ;  /* 0x000000050c097c23 */ /* 0x004fe20008000009 */
[----:B---3--:R-:W-:-:S04]  /*08a0*/  FMUL R12, R10, R15 ;  /* 0x0000000f0a0c7220 */ /* 0x008fc80000400000 */
[----:B------:R-:W-:-:S07]  /*08b0*/  FFMA R9, R12, UR5, R9 ;  /* 0x000000050c097c23 */ /* 0x000fce0008000009 */
.L_x_4:
[----:B------:R-:W-:Y:S05]  /*08c0*/  BRA.U UP1, `(.L_x_0) ;  /* 0x00000001012c7547 */ /* 0x000fea000b800000 */
[----:B------:R-:W0:Y:S01]  /*08d0*/  LDC.64 R2, c[0x0][0x380] ;  /* 0x0000e000ff027b82 */ /* 0x000e220000000a00 */
[----:B------:R-:W-:Y:S02]  /*08e0*/  IADD3 R11, PT, PT, R8, UR4, RZ ;  /* 0x00000004080b7c10 */ /* 0x000fe4000fffe0ff */
[----:B------:R-:W-:Y:S01]  /*08f0*/  IADD3 R7, PT, PT, R7, UR4, RZ ;  /* 0x0000000407077c10 */ /* 0x000fe2000fffe0ff */
[----:B------:R-:W1:Y:S04]  /*0900*/  LDCU UR4, c[0x0][0x3a4] ;  /* 0x00007480ff0477ac */ /* 0x000e680008000800 */
[----:B------:R-:W2:Y:S01]  /*0910*/  LDC.64 R4, c[0x0][0x388] ;  /* 0x0000e200ff047b82 */ /* 0x000ea20000000a00 */
[----:B0-----:R-:W-:-:S06]  /*0920*/  IMAD.WIDE.U32 R2, R11, 0x4, R2 ;  /* 0x000000040b027825 */ /* 0x001fcc00078e0002 */
[----:B------:R-:W3:Y:S01]  /*0930*/  LDG.E R2, desc[UR12][R2.64] ;  /* 0x0000000c02027981 */ /* 0x000ee2000c1e1900 */
[----:B--2---:R-:W-:-:S06]  /*0940*/  IMAD.WIDE R4, R7, 0x4, R4 ;  /* 0x0000000407047825 */ /* 0x004fcc00078e0204 */
[----:B------:R-:W3:Y:S02]  /*0950*/  LDG.E R5, desc[UR12][R4.64] ;  /* 0x0000000c04057981 */ /* 0x000ee4000c1e1900 */
[----:B---3--:R-:W-:-:S04]  /*0960*/  FMUL R8, R2, R5 ;  /* 0x0000000502087220 */ /* 0x008fc80000400000 */
[----:B-1----:R-:W-:-:S07]  /*0970*/  FFMA R9, R8, UR4, R9 ;  /* 0x0000000408097c23 */ /* 0x002fce0008000009 */
.L_x_0:
[----:B------:R-:W-:Y:S01]  /*0980*/  MOV R2, 0x3bbb989d ;  /* 0x3bbb989d00027802 */ /* 0x000fe20000000f00 */
[----:B------:R-:W-:Y:S01]  /*0990*/  IMAD R11, R6, UR11, RZ ;  /* 0x0000000b060b7c24 */ /* 0x000fe2000f8e02ff */
[----:B------:R-:W-:Y:S01]  /*09a0*/  MOV R3, 0x437c0000 ;  /* 0x437c000000037802 */ /* 0x000fe20000000f00 */
[----:B------:R-:W-:Y:S02]  /*09b0*/  UISETP.GE.AND UP0, UPT, UR11, 0x1, UPT ;  /* 0x000000010b00788c */ /* 0x000fe4000bf06270 */
[----:B------:R-:W-:Y:S01]  /*09c0*/  FFMA.SAT R2, R9, R2, 0.5 ;  /* 0x3f00000009027423 */ /* 0x000fe20000002002 */
[----:B------:R-:W-:-:S03]  /*09d0*/  IADD3 R5, PT, PT, R0, R11, RZ ;  /* 0x0000000b00057210 */ /* 0x000fc60007ffe0ff */
[----:B------:R-:W-:Y:S02]  /*09e0*/  FFMA.RM R4, R2, R3, 12582913 ;  /* 0x4b40000102047423 */ /* 0x000fe40000004003 */
[----:B------:R-:W0:Y:S02]  /*09f0*/  LDC.64 R2, c[0x0][0x390] ;  /* 0x0000e400ff027b82 */ /* 0x000e240000000a00 */
[----:B------:R-:W-:-:S04]  /*0a00*/  FADD R8, R4, -12583039 ;  /* 0xcb40007f04087421 */ /* 0x000fc80000000000 */
[----:B------:R-:W-:-:S04]  /*0a10*/  FFMA R8, R9, 1.4426950216293334961, -R8 ;  /* 0x3fb8aa3b09087823 */ /* 0x000fc80000000808 */
[----:B------:R-:W-:Y:S01]  /*0a20*/  FFMA R8, R9, 1.925963033500011079e-08, R8 ;  /* 0x32a5706009087823 */ /* 0x000fe20000000008 */
[----:B------:R-:W-:-:S05]  /*0a30*/  SHF.L.U32 R9, R4, 0x17, RZ ;  /* 0x0000001704097819 */ /* 0x000fca00000006ff */
[----:B------:R-:W1:Y:S01]  /*0a40*/  MUFU.EX2 R8, R8 ;  /* 0x0000000800087308 */ /* 0x000e620000000800 */
[----:B0-----:R-:W-:-:S04]  /*0a50*/  IMAD.WIDE R4, R5, 0x4, R2 ;  /* 0x0000000405047825 */ /* 0x001fc800078e0202 */
[----:B-1----:R-:W-:-:S05]  /*0a60*/  FMUL R9, R9, R8 ;  /* 0x0000000809097220 */ /* 0x002fca0000400000 */
[----:B------:R0:W-:Y:S01]  /*0a70*/  STG.E desc[UR12][R4.64], R9 ;  /* 0x0000000904007986 */ /* 0x0001e2000c10190c */
[----:B------:R-:W-:Y:S05]  /*0a80*/  BRA.U !UP0, `(.L_x_5) ;  /* 0x00000009083c7547 */ /* 0x000fea000b800000 */
[----:B------:R-:W-:Y:S02]  /*0a90*/  UISETP.GE.U32.AND UP1, UPT, UR11, 0x10, UPT ;  /* 0x000000100b00788c */ /* 0x000fe4000bf26070 */
[----:B------:R-:W-:Y:S01]  /*0aa0*/  ULOP3.LUT UR5, UR11, 0xf, URZ, 0xc0, !UPT ;  /* 0x0000000f0b057892 */ /* 0x000fe2000f8ec0ff */
[----:B------:R-:W-:-:S03]  /*0ab0*/  UMOV UR4, URZ ;  /* 0x000000ff00047c82 */ /* 0x000fc60008000000 */
[----:B------:R-:W-:-:S03]  /*0ac0*/  UISETP.NE.AND UP0, UPT, UR5, URZ, UPT ;  /* 0x000000ff0500728c */ /* 0x000fc6000bf05270 */
[----:B------:R-:W-:Y:S08]  /*0ad0*/  BRA.U !UP1, `(.L_x_6) ;  /* 0x0000000109f07547 */ /* 0x000ff0000b800000 */
[----:B------:R-:W-:Y:S01]  /*0ae0*/  IMAD.WIDE.U32 R6, R11, 0x4, R2 ;  /* 0x000000040b067825 */ /* 0x000fe200078e0002 */
[----:B------:R-:W-:Y:S02]  /*0af0*/  ULOP3.LUT UR4, UR11, 0x7ffffff0, URZ, 0xc0, !UPT ;  /* 0x7ffffff00b047892 */ /* 0x000fe4000f8ec0ff */
[----:B------:R-:W-:Y:S02]  /*0b00*/  IADD3 R0, P0, PT, R6, 0x20, RZ ;  /* 0x0000002006007810 */ /* 0x000fe40007f1e0ff */
[----:B------:R-:W-:Y:S02]  /*0b10*/  UIADD3 UR6, UPT, UPT, -UR4, URZ, URZ ;  /* 0x000000ff04067290 */ /* 0x000fe4000fffe1ff */
[----:B------:R-:W-:-:S10]  /*0b20*/  IADD3.X R13, PT, PT, RZ, R7, RZ, P0, !PT ;  /* 0x00000007ff0d7210 */ /* 0x000fd400007fe4ff */
.L_x_7:
[----:B------:R-:W-:Y:S02]  /*0b30*/  MOV R6, R0 ;  /* 0x0000000000067202 */ /* 0x000fe40000000f00 */
[----:B------:R-:W-:-:S05]  /*0b40*/  MOV R7, R13 ;  /* 0x0000000d00077202 */ /* 0x000fca0000000f00 */
        /* <DEDUP_REMOVED lines=15> */
[----:B------:R-:W5:Y:S01]  /*0c40*/  LDG.E R24, desc[UR12][R6.64+-0x8] ;  /* 0xfffff80c06187981 */ /* 0x000f62000c1e1900 */
[----:B------:R-:W-:-:S04]  /*0c50*/  UIADD3 UR6, UPT, UPT, UR6, 0x10, URZ ;  /* 0x0000001006067890 */ /* 0x000fc8000fffe0ff */
[----:B------:R-:W-:Y:S01]  /*0c60*/  UISETP.NE.AND UP1, UPT, UR6, URZ, UPT ;  /* 0x000000ff0600728c */ /* 0x000fe2000bf25270 */
[C---:B--2---:R-:W-:Y:S01]  /*0c70*/  FADD R15, R9.reuse, R28 ;  /* 0x0000001c090f7221 */ /* 0x044fe20000000000 */
[C---:B---3--:R-:W-:Y:S01]  /*0c80*/  FADD R17, R9.reuse, R17 ;  /* 0x0000001109117221 */ /* 0x048fe20000000000 */
[C---:B----4-:R-:W-:Y:S01]  /*0c90*/  FADD R19, R9.reuse, R19 ;  /* 0x0000001309137221 */ /* 0x050fe20000000000 */
[C---:B-----5:R-:W-:Y:S01]  /*0ca0*/  FADD R21, R9.reuse, R21 ;  /* 0x0000001509157221 */ /* 0x060fe20000000000 */
[C---:B------:R-:W-:Y:S01]  /*0cb0*/  FADD R23, R9.reuse, R23 ;  /* 0x0000001709177221 */ /* 0x040fe20000000000 */
[----:B------:R1:W-:Y:S01]  /*0cc0*/  STG.E desc[UR12][R6.64+-0x1c], R15 ;  /* 0xffffe40f06007986 */ /* 0x0003e2000c10190c */
[----:B------:R-:W-:-:S03]  /*0cd0*/  FADD R25, R9, R16 ;  /* 0x0000001009197221 */ /* 0x000fc60000000000 */
[----:B------:R2:W-:Y:S01]  /*0ce0*/  STG.E desc[UR12][R6.64+-0x18], R17 ;  /* 0xffffe81106007986 */ /* 0x0005e2000c10190c */
[----:B------:R-:W-:-:S03]  /*0cf0*/  FADD R27, R9, R22 ;  /* 0x00000016091b7221 */ /* 0x000fc60000000000 */
[----:B------:R3:W-:Y:S01]  /*0d00*/  STG.E desc[UR12][R6.64+-0x14], R19 ;  /* 0xffffec1306007986 */ /* 0x0007e2000c10190c */
[----:B------:R-:W-:-:S03]  /*0d10*/  FADD R29, R9, R20 ;  /* 0x00000014091d7221 */ /* 0x000fc60000000000 */
[----:B------:R4:W-:Y:S01]  /*0d20*/  STG.E desc[UR12][R6.64+-0x10], R21 ;  /* 0xfffff01506007986 */ /* 0x0009e2000c10190c */
[----:B------:R-:W-:-:S03]  /*0d30*/  FADD R18, R9, R18 ;  /* 0x0000001209127221 */ /* 0x000fc60000000000 */
[----:B------:R5:W-:Y:S01]  /*0d40*/  STG.E desc[UR12][R6.64+-0xc], R23 ;  /* 0xfffff41706007986 */ /* 0x000be2000c10190c */
[C---:B-1----:R-:W-:Y:S01]  /*0d50*/  FADD R15, R9.reuse, R14 ;  /* 0x0000000e090f7221 */ /* 0x042fe20000000000 */
[C---:B--2---:R-:W-:Y:S01]  /*0d60*/  FADD R17, R9.reuse, R0 ;  /* 0x0000000009117221 */ /* 0x044fe20000000000 */
[C---:B---3--:R-:W-:Y:S01]  /*0d70*/  FADD R19, R9.reuse, R12 ;  /* 0x0000000c09137221 */ /* 0x048fe20000000000 */
[C---:B----4-:R-:W-:Y:S01]  /*0d80*/  FADD R21, R9.reuse, R10 ;  /* 0x0000000a09157221 */ /* 0x050fe20000000000 */
[C---:B-----5:R-:W-:Y:S01]  /*0d90*/  FADD R23, R9.reuse, R8 ;  /* 0x0000000809177221 */ /* 0x060fe20000000000 */
[----:B------:R-:W-:Y:S04]  /*0da0*/  STG.E desc[UR12][R6.64+-0x4], R25 ;  /* 0xfffffc1906007986 */ /* 0x000fe8000c10190c */
[----:B------:R-:W-:Y:S04]  /*0db0*/  STG.E desc[UR12][R6.64], R27 ;  /* 0x0000001b06007986 */ /* 0x000fe8000c10190c */
[----:B------:R-:W-:Y:S04]  /*0dc0*/  STG.E desc[UR12][R6.64+0x4], R29 ;  /* 0x0000041d06007986 */ /* 0x000fe8000c10190c */
[----:B------:R-:W-:Y:S04]  /*0dd0*/  STG.E desc[UR12][R6.64+0x8], R18 ;  /* 0x0000081206007986 */ /* 0x000fe8000c10190c */
[----:B------:R-:W-:Y:S04]  /*0de0*/  STG.E desc[UR12][R6.64+0xc], R15 ;  /* 0x00000c0f06007986 */ /* 0x000fe8000c10190c */
[----:B------:R-:W-:Y:S04]  /*0df0*/  STG.E desc[UR12][R6.64+0x10], R17 ;  /* 0x0000101106007986 */ /* 0x000fe8000c10190c */
[----:B------:R-:W-:Y:S04]  /*0e00*/  STG.E desc[UR12][R6.64+0x14], R19 ;  /* 0x0000141306007986 */ /* 0x000fe8000c10190c */
[----:B------:R-:W-:Y:S04]  /*0e10*/  STG.E desc[UR12][R6.64+0x18], R21 ;  /* 0x0000181506007986 */ /* 0x000fe8000c10190c */
[----:B------:R-:W-:Y:S01]  /*0e20*/  STG.E desc[UR12][R6.64+0x1c], R23 ;  /* 0x00001c1706007986 */ /* 0x000fe2000c10190c */
[----:B------:R-:W-:Y:S01]  /*0e30*/  FADD R13, R9, R26 ;  /* 0x0000001a090d7221 */ /* 0x000fe20000000000 */
[----:B------:R-:W-:-:S04]  /*0e40*/  IADD3 R0, P0, PT, R6, 0x40, RZ ;  /* 0x0000004006007810 */ /* 0x000fc80007f1e0ff */
[----:B------:R1:W-:Y:S02]  /*0e50*/  STG.E desc[UR12][R6.64+-0x20], R13 ;  /* 0xffffe00d06007986 */ /* 0x0003e4000c10190c */
[----:B-1----:R-:W-:-:S05]  /*0e60*/  FADD R13, R9, R24 ;  /* 0x00000018090d7221 */ /* 0x002fca0000000000 */
[----:B------:R1:W-:Y:S02]  /*0e70*/  STG.E desc[UR12][R6.64+-0x8], R13 ;  /* 0xfffff80d06007986 */ /* 0x0003e4000c10190c */
[----:B-1----:R-:W-:Y:S01]  /*0e80*/  IADD3.X R13, PT, PT, RZ, R7, RZ, P0, !PT ;  /* 0x00000007ff0d7210 */ /* 0x002fe200007fe4ff */
[----:B------:R-:W-:Y:S06]  /*0e90*/  BRA.U UP1, `(.L_x_7) ;  /* 0xfffffffd01247547 */ /* 0x000fec000b83ffff */
.L_x_6:
[----:B------:R-:W-:Y:S05]  /*0ea0*/  BRA.U !UP0, `(.L_x_5) ;  /* 0x0000000508347547 */ /* 0x000fea000b800000 */
[----:B------:R-:W-:Y:S02]  /*0eb0*/  UISETP.GE.U32.AND UP0, UPT, UR5, 0x8, UPT ;  /* 0x000000080500788c */ /* 0x000fe4000bf06070 */
[----:B------:R-:W-:-:S04]  /*0ec0*/  ULOP3.LUT UR6, UR11, 0x7, URZ, 0xc0, !UPT ;  /* 0x000000070b067892 */ /* 0x000fc8000f8ec0ff */
[----:B------:R-:W-:-:S03]  /*0ed0*/  UISETP.NE.AND UP1, UPT, UR6, URZ, UPT ;  /* 0x000000ff0600728c */ /* 0x000fc6000bf25270 */
[----:B------:R-:W-:Y:S08]  /*0ee0*/  BRA.U !UP0, `(.L_x_8) ;  /* 0x0000000108807547 */ /* 0x000ff0000b800000 */
[----:B------:R-:W-:Y:S01]  /*0ef0*/  IADD3 R13, PT, PT, R11, UR4, RZ ;  /* 0x000000040b0d7c10 */ /* 0x000fe2000fffe0ff */
[----:B------:R-:W1:Y:S04]  /*0f00*/  LDCU.64 UR8, c[0x0][0x390] ;  /* 0x00007200ff0877ac */ /* 0x000e680008000a00 */
[----:B------:R-:W-:-:S05]  /*0f10*/  IMAD.WIDE.U32 R12, R13, 0x4, R2 ;  /* 0x000000040d0c7825 */ /* 0x000fca00078e0002 */
[----:B------:R-:W2:Y:S01]  /*0f20*/  LDG.E R0, desc[UR12][R12.64] ;  /* 0x0000000c0c007981 */ /* 0x000ea2000c1e1900 */
[----:B------:R-:W-:-:S04]  /*0f30*/  IADD3 R7, P0, PT, R11, UR4, RZ ;  /* 0x000000040b077c10 */ /* 0x000fc8000ff1e0ff */
[----:B------:R-:W-:Y:S02]  /*0f40*/  IADD3.X R8, PT, PT, RZ, RZ, RZ, P0, !PT ;  /* 0x000000ffff087210 */ /* 0x000fe400007fe4ff */
[----:B-1----:R-:W-:-:S04]  /*0f50*/  LEA R6, P0, R7, UR8, 0x2 ;  /* 0x0000000807067c11 */ /* 0x002fc8000f8010ff */
[----:B------:R-:W-:Y:S01]  /*0f60*/  LEA.HI.X R7, R7, UR9, R8, 0x2, P0 ;  /* 0x0000000907077c11 */ /* 0x000fe200080f1408 */
[----:B--2---:R-:W-:-:S05]  /*0f70*/  FADD R15, R9, R0 ;  /* 0x00000000090f7221 */ /* 0x004fca0000000000 */
[----:B------:R1:W-:Y:S04]  /*0f80*/  STG.E desc[UR12][R12.64], R15 ;  /* 0x0000000f0c007986 */ /* 0x0003e8000c10190c */
[----:B------:R-:W2:Y:S04]  /*0f90*/  LDG.E R0, desc[UR12][R6.64+0x4] ;  /* 0x0000040c06007981 */ /* 0x000ea8000c1e1900 */
[----:B------:R-:W3:Y:S04]  /*0fa0*/  LDG.E R8, desc[UR12][R6.64+0x8] ;  /* 0x0000080c06087981 */ /* 0x000ee8000c1e1900 */
[----:B------:R-:W1:Y:S04]  /*0fb0*/  LDG.E R10, desc[UR12][R6.64+0xc] ;  /* 0x00000c0c060a7981 */ /* 0x000e68000c1e1900 */
[----:B------:R-:W4:Y:S04]  /*0fc0*/  LDG.E R14, desc[UR12][R6.64+0x10] ;  /* 0x0000100c060e7981 */ /* 0x000f28000c1e1900 */
[----:B------:R-:W5:Y:S04]  /*0fd0*/  LDG.E R16, desc[UR12][R6.64+0x14] ;  /* 0x0000140c06107981 */ /* 0x000f68000c1e1900 */
[----:B------:R-:W5:Y:S04]  /*0fe0*/  LDG.E R18, desc[UR12][R6.64+0x18] ;  /* 0x0000180c06127981 */ /* 0x000f68000c1e1900 */
[----:B------:R-:W5:Y:S01]  /*0ff0*/  LDG.E R20, desc[UR12][R6.64+0x1c] ;  /* 0x00001c0c06147981 */ /* 0x000f62000c1e1900 */
[----:B------:R-:W-:Y:S01]  /*1000*/  UIADD3 UR4, UPT, UPT, UR4, 0x8, URZ ;  /* 0x0000000804047890 */ /* 0x000fe2000fffe0ff */
[C---:B--2---:R-:W-:Y:S01]  /*1010*/  FADD R17, R9.reuse, R0 ;  /* 0x0000000009117221 */ /* 0x044fe20000000000 */
[----:B---3--:R-:W-:-:S04]  /*1020*/  FADD R19, R9, R8 ;  /* 0x0000000809137221 */ /* 0x008fc80000000000 */
[----:B------:R2:W-:Y:S01]  /*1030*/  STG.E desc[UR12][R6.64+0x4], R17 ;  /* 0x0000041106007986 */ /* 0x0005e2000c10190c */
[----:B-1----:R-:W-:-:S03]  /*1040*/  FADD R13, R9, R10 ;  /* 0x0000000a090d7221 */ /* 0x002fc60000000000 */
[----:B------:R2:W-:Y:S01]  /*1050*/  STG.E desc[UR12][R6.64+0x8], R19 ;  /* 0x0000081306007986 */ /* 0x0005e2000c10190c */
[----:B----4-:R-:W-:-:S03]  /*1060*/  FADD R15, R9, R14 ;  /* 0x0000000e090f7221 */ /* 0x010fc60000000000 */
[----:B------:R2:W-:Y:S01]  /*1070*/  STG.E desc[UR12][R6.64+0xc], R13 ;  /* 0x00000c0d06007986 */ /* 0x0005e2000c10190c */
[----:B-----5:R-:W-:-:S03]  /*1080*/  FADD R21, R9, R16 ;  /* 0x0000001009157221 */ /* 0x020fc60000000000 */
[----:B------:R2:W-:Y:S01]  /*1090*/  STG.E desc[UR12][R6.64+0x10], R15 ;  /* 0x0000100f06007986 */ /* 0x0005e2000c10190c */
[----:B------:R-:W-:-:S03]  /*10a0*/  FADD R23, R9, R18 ;  /* 0x0000001209177221 */ /* 0x000fc60000000000 */
[----:B------:R2:W-:Y:S01]  /*10b0*/  STG.E desc[UR12][R6.64+0x14], R21 ;  /* 0x0000141506007986 */ /* 0x0005e2000c10190c */
[----:B------:R-:W-:-:S03]  /*10c0*/  FADD R25, R9, R20 ;  /* 0x0000001409197221 */ /* 0x000fc60000000000 */
[----:B------:R2:W-:Y:S04]  /*10d0*/  STG.E desc[UR12][R6.64+0x18], R23 ;  /* 0x0000181706007986 */ /* 0x0005e8000c10190c */
[----:B------:R2:W-:Y:S02]  /*10e0*/  STG.E desc[UR12][R6.64+0x1c], R25 ;  /* 0x00001c1906007986 */ /* 0x0005e4000c10190c */
.L_x_8:
[----:B------:R-:W-:Y:S05]  /*10f0*/  BRA.U !UP1, `(.L_x_5) ;  /* 0x0000000109a07547 */ /* 0x000fea000b800000 */
[----:B------:R-:W-:Y:S02]  /*1100*/  UISETP.GE.U32.AND UP0, UPT, UR6, 0x4, UPT ;  /* 0x000000040600788c */ /* 0x000fe4000bf06070 */
[----:B------:R-:W-:-:S04]  /*1110*/  ULOP3.LUT UR5, UR11, 0x3, URZ, 0xc0, !UPT ;  /* 0x000000030b057892 */ /* 0x000fc8000f8ec0ff */
[----:B------:R-:W-:-:S03]  /*1120*/  UISETP.NE.AND UP1, UPT, UR5, URZ, UPT ;  /* 0x000000ff0500728c */ /* 0x000fc6000bf25270 */
[----:B------:R-:W-:Y:S08]  /*1130*/  BRA.U !UP0, `(.L_x_9) ;  /* 0x0000000108507547 */ /* 0x000ff0000b800000 */
[----:B--2---:R-:W-:Y:S01]  /*1140*/  IADD3 R13, PT, PT, R11, UR4, RZ ;  /* 0x000000040b0d7c10 */ /* 0x004fe2000fffe0ff */
        /* <DEDUP_REMOVED lines=11> */
[----:B------:R-:W4:Y:S01]  /*1200*/  LDG.E R10, desc[UR12][R6.64+0xc] ;  /* 0x00000c0c060a7981 */ /* 0x000f22000c1e1900 */
[----:B------:R-:W-:Y:S01]  /*1210*/  UIADD3 UR4, UPT, UPT, UR4, 0x4, URZ ;  /* 0x0000000404047890 */ /* 0x000fe2000fffe0ff */
[C---:B--2---:R-:W-:Y:S01]  /*1220*/  FADD R17, R9.reuse, R0 ;  /* 0x0000000009117221 */ /* 0x044fe20000000000 */
[----:B---3--:R-:W-:-:S04]  /*1230*/  FADD R19, R9, R8 ;  /* 0x0000000809137221 */ /* 0x008fc80000000000 */
[----:B------:R1:W-:Y:S01]  /*1240*/  STG.E desc[UR12][R6.64+0x4], R17 ;  /* 0x0000041106007986 */ /* 0x0003e2000c10190c */
[----:B----4-:R-:W-:-:S03]  /*1250*/  FADD R21, R9, R10 ;  /* 0x0000000a09157221 */ /* 0x010fc60000000000 */
[----:B------:R1:W-:Y:S04]  /*1260*/  STG.E desc[UR12][R6.64+0x8], R19 ;  /* 0x0000081306007986 */ /* 0x0003e8000c10190c */
[----:B------:R1:W-:Y:S02]  /*1270*/  STG.E desc[UR12][R6.64+0xc], R21 ;  /* 0x00000c1506007986 */ /* 0x0003e4000c10190c */
.L_x_9:
[----:B------:R-:W-:Y:S05]  /*1280*/  BRA.U !UP1, `(.L_x_5) ;  /* 0x00000001093c7547 */ /* 0x000fea000b800000 */
[----:B------:R-:W-:Y:S01]  /*1290*/  IADD3 R11, PT, PT, R11, UR4, RZ ;  /* 0x000000040b0b7c10 */ /* 0x000fe2000fffe0ff */
[----:B------:R-:W-:-:S04]  /*12a0*/  UIADD3 UR5, UPT, UPT, -UR5, URZ, URZ ;  /* 0x000000ff05057290 */ /* 0x000fc8000fffe1ff */
[----:B------:R-:W-:-:S03]  /*12b0*/  IMAD.WIDE.U32 R2, R11, 0x4, R2 ;  /* 0x000000040b027825 */ /* 0x000fc600078e0002 */
[----:B------:R-:W-:Y:S02]  /*12c0*/  MOV R0, R2 ;  /* 0x0000000200007202 */ /* 0x000fe40000000f00 */
[----:B------:R-:W-:-:S07]  /*12d0*/  MOV R11, R3 ;  /* 0x00000003000b7202 */ /* 0x000fce0000000f00 */
.L_x_10:
[----:B---3--:R-:W-:Y:S02]  /*12e0*/  MOV R2, R0 ;  /* 0x0000000000027202 */ /* 0x008fe40000000f00 */
[----:B------:R-:W-:-:S05]  /*12f0*/  MOV R3, R11 ;  /* 0x0000000b00037202 */ /* 0x000fca0000000f00 */
[----:B------:R-:W1:Y:S01]  /*1300*/  LDG.E R0, desc[UR12][R2.64] ;  /* 0x0000000c02007981 */ /* 0x000e62000c1e1900 */
[----:B------:R-:W-:-:S04]  /*1310*/  UIADD3 UR5, UPT, UPT, UR5, 0x1, URZ ;  /* 0x0000000105057890 */ /* 0x000fc8000fffe0ff */
[----:B------:R-:W-:Y:S01]  /*1320*/  UISETP.NE.AND UP0, UPT, UR5, URZ, UPT ;  /* 0x000000ff0500728c */ /* 0x000fe2000bf05270 */
[----:B-12---:R-:W-:Y:S01]  /*1330*/  FADD R7, R9, R0 ;  /* 0x0000000009077221 */ /* 0x006fe20000000000 */
[----:B------:R-:W-:-:S04]  /*1340*/  IADD3 R0, P0, PT, R2, 0x4, RZ ;  /* 0x0000000402007810 */ /* 0x000fc80007f1e0ff */
[----:B------:R3:W-:Y:S01]  /*1350*/  STG.E desc[UR12][R2.64], R7 ;  /* 0x0000000702007986 */ /* 0x0007e2000c10190c */
[----:B------:R-:W-:Y:S02]  /*1360*/  IADD3.X R11, PT, PT, RZ, R3, RZ, P0, !PT ;  /* 0x00000003ff0b7210 */ /* 0x000fe400007fe4ff */
[----:B------:R-:W-:Y:S06]  /*1370*/  BRA.U UP0, `(.L_x_10) ;  /* 0xfffffffd00d87547 */ /* 0x000fec000b83ffff */
.L_x_5:
[----:B------:R-:W4:Y:S01]  /*1380*/  LDG.E R0, desc[UR12][R4.64] ;  /* 0x0000000c04007981 */ /* 0x000f22000c1e1900 */
[----:B-123--:R-:W-:Y:S01]  /*1390*/  HFMA2 R7, -RZ, RZ, 1.5048828125, 33.21875 ;  /* 0x3e055027ff077431 */ /* 0x00efe200000001ff */
[----:B----4-:R-:W-:-:S13]  /*13a0*/  FSETP.GEU.AND P0, PT, R0, 1.175494350822287508e-38, PT ;  /* 0x008000000000780b */ /* 0x010fda0003f0e000 */
[----:B------:R-:W-:-:S05]  /*13b0*/  @!P0 FMUL R0, R0, 8388608 ;  /* 0x4b00000000008820 */ /* 0x000fca0000400000 */
[----:B------:R-:W-:-:S04]  /*13c0*/  IADD3 R2, PT, PT, R0, -0x3f2aaaab, RZ ;  /* 0xc0d5555500027810 */ /* 0x000fc80007ffe0ff */
[----:B------:R-:W-:-:S04]  /*13d0*/  LOP3.LUT R3, R2, 0xff800000, RZ, 0xc0, !PT ;  /* 0xff80000002037812 */ /* 0x000fc800078ec0ff */
[-C--:B------:R-:W-:Y:S02]  /*13e0*/  IADD3 R2, PT, PT, R0, -R3.reuse, RZ ;  /* 0x8000000300027210 */ /* 0x080fe40007ffe0ff */
[----:B------:R-:W-:-:S03]  /*13f0*/  I2FP.F32.S32 R3, R3 ;  /* 0x0000000300037245 */ /* 0x000fc60000201400 */
[----:B------:R-:W-:Y:S01]  /*1400*/  FADD R6, R2, -1 ;  /* 0xbf80000002067421 */ /* 0x000fe20000000000 */
[----:B------:R-:W-:Y:S02]  /*1410*/  FSEL R2, RZ, -23, P0 ;  /* 0xc1b80000ff027808 */ /* 0x000fe40000000000 */
[----:B------:R-:W-:Y:S01]  /*1420*/  ISETP.GT.U32.AND P0, PT, R0, 0x7f7fffff, PT ;  /* 0x7f7fffff0000780c */ /* 0x000fe20003f04070 */
[C---:B------:R-:W-:Y:S02]  /*1430*/  FFMA R7, R6.reuse, -R7, 0.14084610342979431152 ;  /* 0x3e1039f606077423 */ /* 0x040fe40000000807 */
[----:B------:R-:W-:Y:S01]  /*1440*/  FFMA R2, R3, 1.1920928955078125e-07, R2 ;  /* 0x3400000003027823 */ /* 0x000fe20000000002 */
[----:B------:R-:W-:Y:S01]  /*1450*/  MOV R3, 0x7f800000 ;  /* 0x7f80000000037802 */ /* 0x000fe20000000f00 */
[----:B------:R-:W-:-:S04]  /*1460*/  FFMA R7, R6, R7, -0.12148627638816833496 ;  /* 0xbdf8cdcc06077423 */ /* 0x000fc80000000007 */
[----:B------:R-:W-:-:S04]  /*1470*/  FFMA R7, R6, R7, 0.13980610668659210205 ;  /* 0x3e0f295506077423 */ /* 0x000fc80000000007 */
[----:B------:R-:W-:-:S04]  /*1480*/  FFMA R7, R6, R7, -0.16684235632419586182 ;  /* 0xbe2ad8b906077423 */ /* 0x000fc80000000007 */
[----:B------:R-:W-:-:S04]  /*1490*/  FFMA R7, R6, R7, 0.20012299716472625732 ;  /* 0x3e4ced0b06077423 */ /* 0x000fc80000000007 */
[----:B------:R-:W-:-:S04]  /*14a0*/  FFMA R7, R6, R7, -0.24999669194221496582 ;  /* 0xbe7fff2206077423 */ /* 0x000fc80000000007 */
[----:B------:R-:W-:-:S04]  /*14b0*/  FFMA R7, R6, R7, 0.33333182334899902344 ;  /* 0x3eaaaa7806077423 */ /* 0x000fc80000000007 */
[----:B------:R-:W-:-:S04]  /*14c0*/  FFMA R7, R6, R7, -0.5 ;  /* 0xbf00000006077423 */ /* 0x000fc80000000007 */
[----:B------:R-:W-:-:S04]  /*14d0*/  FMUL R7, R6, R7 ;  /* 0x0000000706077220 */ /* 0x000fc80000400000 */
[----:B------:R-:W-:-:S04]  /*14e0*/  FFMA R7, R6, R7, R6 ;  /* 0x0000000706077223 */ /* 0x000fc80000000006 */
[----:B------:R-:W-:Y:S01]  /*14f0*/  FFMA R2, R2, 0.69314718246459960938, R7 ;  /* 0x3f31721802027823 */ /* 0x000fe20000000007 */
[C---:B------:R-:W-:Y:S01]  /*1500*/  @P0 FFMA R2, R0.reuse, R3, +INF ;  /* 0x7f80000000020423 */ /* 0x040fe20000000003 */
[----:B------:R-:W-:-:S04]  /*1510*/  FSETP.NEU.AND P0, PT, R0, RZ, PT ;  /* 0x000000ff0000720b */ /* 0x000fc80003f0d000 */
[----:B------:R-:W-:-:S05]  /*1520*/  FSEL R3, R2, -INF , P0 ;  /* 0xff80000002037808 */ /* 0x000fca0000000000 */
[----:B------:R-:W-:Y:S01]  /*1530*/  STG.E desc[UR12][R4.64], R3 ;  /* 0x0000000304007986 */ /* 0x000fe2000c10190c */
[----:B------:R-:W-:Y:S05]  /*1540*/  EXIT ;  /* 0x000000000000794d */ /* 0x000fea0003800000 */
.L_x_11:
[----:B------:R-:W-:-:S00]  /*1550*/  BRA `(.L_x_11) ;  /* 0xfffffffc00fc7947 */ /* 0x000fc0000383ffff */
[----:B------:R-:W-:-:S00]  /*1560*/  NOP ;  /* 0x0000000000007918 */ /* 0x000fc00000000000 */
        /* <DEDUP_REMOVED lines=9> */
.L_x_12:


//--------------------- .nv.shared.reserved.0     --------------------------
	.section	.nv.shared.reserved.0,"aw",@nobits
	.weak		__nv_reservedSMEM_offset_0_alias
	.size		__nv_reservedSMEM_offset_0_alias, 0, 64
	.other		__nv_reservedSMEM_offset_0_alias,@"STO_CUDA_RESERVED_SHARED STV_DEFAULT"
__nv_reservedSMEM_offset_0_alias:
	.zero		0
	.zero		64


//--------------------- .nv.constant0._Z23adaptive_softmax_kernelPKfS0_Pfiiif --------------------------
	.section	.nv.constant0._Z23adaptive_softmax_kernelPKfS0_Pfiiif,"a",@progbits
	.sectionflags	@""
	.align	4
.nv.constant0._Z23adaptive_softmax_kernelPKfS0_Pfiiif:
	.zero		936


//--------------------- SYMBOLS --------------------------

	.type		.nv.reservedSmem.offset0,@object
	.size		.nv.reservedSmem.offset0,0x4
